	.headerflags	@"EF_CUDA_TEXMODE_UNIFIED EF_CUDA_64BIT_ADDRESS EF_CUDA_ACCELERATORS EF_CUDA_SM90 EF_CUDA_VIRTUAL_SM(EF_CUDA_SM90)"
	.elftype	@"ET_EXEC"


//--------------------- .nv.info                  --------------------------
	.section	.nv.info,"",@"SHT_CUDA_INFO"
	.align	4


	//----- nvinfo : EIATTR_REGCOUNT
	.align		4
        /*0000*/ 	.byte	0x04, 0x2f
        /*0002*/ 	.short	(.L_1 - .L_0)
	.align		4
.L_0:
        /*0004*/ 	.word	index@(triton_poi_fused_max_pool2d_with_indices_1)
        /*0008*/ 	.word	0x00000016


	//----- nvinfo : EIATTR_MIN_STACK_SIZE
	.align		4
.L_1:
        /*000c*/ 	.byte	0x04, 0x12
        /*000e*/ 	.short	(.L_3 - .L_2)
	.align		4
.L_2:
        /*0010*/ 	.word	index@(triton_poi_fused_max_pool2d_with_indices_1)
        /*0014*/ 	.word	0x00000000


	//----- nvinfo : EIATTR_FRAME_SIZE
	.align		4
.L_3:
        /*0018*/ 	.byte	0x04, 0x11
        /*001a*/ 	.short	(.L_5 - .L_4)
	.align		4
.L_4:
        /*001c*/ 	.word	index@(triton_poi_fused_max_pool2d_with_indices_1)
        /*0020*/ 	.word	0x00000000


	//----- nvinfo : EIATTR_MIN_STACK_SIZE
	.align		4
.L_5:
        /*0024*/ 	.byte	0x04, 0x12
        /*0026*/ 	.short	(.L_7 - .L_6)
	.align		4
.L_6:
        /*0028*/ 	.word	index@(triton_poi_fused_max_pool2d_with_indices_1)
        /*002c*/ 	.word	0x00000000
.L_7:


//--------------------- .nv.info.triton_poi_fused_max_pool2d_with_indices_1 --------------------------
	.section	.nv.info.triton_poi_fused_max_pool2d_with_indices_1,"",@"SHT_CUDA_INFO"
	.sectionflags	@""
	.align	4


	//----- nvinfo : EIATTR_CUDA_API_VERSION
	.align		4
        /*0000*/ 	.byte	0x04, 0x37
        /*0002*/ 	.short	(.L_9 - .L_8)
.L_8:
        /*0004*/ 	.word	0x0000007c


	//----- nvinfo : EIATTR_KPARAM_INFO
	.align		4
.L_9:
        /*0008*/ 	.byte	0x04, 0x17
        /*000a*/ 	.short	(.L_11 - .L_10)
.L_10:
        /*000c*/ 	.word	0x00000000
        /*0010*/ 	.short	0x0003
        /*0012*/ 	.short	0x0018
        /*0014*/ 	.byte	0x00, 0xf0, 0x11, 0x00


	//----- nvinfo : EIATTR_KPARAM_INFO
	.align		4
.L_11:
        /*0018*/ 	.byte	0x04, 0x17
        /*001a*/ 	.short	(.L_13 - .L_12)
.L_12:
        /*001c*/ 	.word	0x00000000
        /*0020*/ 	.short	0x0002
        /*0022*/ 	.short	0x0010
        /*0024*/ 	.byte	0x00, 0xf4, 0x21, 0x00


	//----- nvinfo : EIATTR_KPARAM_INFO
	.align		4
.L_13:
        /*0028*/ 	.byte	0x04, 0x17
        /*002a*/ 	.short	(.L_15 - .L_14)
.L_14:
        /*002c*/ 	.word	0x00000000
        /*0030*/ 	.short	0x0001
        /*0032*/ 	.short	0x0008
        /*0034*/ 	.byte	0x00, 0xf4, 0x21, 0x00


	//----- nvinfo : EIATTR_KPARAM_INFO
	.align		4
.L_15:
        /*0038*/ 	.byte	0x04, 0x17
        /*003a*/ 	.short	(.L_17 - .L_16)
.L_16:
        /*003c*/ 	.word	0x00000000
        /*0040*/ 	.short	0x0000
        /*0042*/ 	.short	0x0000
        /*0044*/ 	.byte	0x00, 0xf4, 0x21, 0x00


	//----- nvinfo : EIATTR_SPARSE_MMA_MASK
	.align		4
.L_17:
        /*0048*/ 	.byte	0x03, 0x50
        /*004a*/ 	.short	0x0000


	//----- nvinfo : EIATTR_MAXREG_COUNT
	.align		4
        /*004c*/ 	.byte	0x03, 0x1b
        /*004e*/ 	.short	0x00ff


	//----- nvinfo : EIATTR_EXIT_INSTR_OFFSETS
	.align		4
        /*0050*/ 	.byte	0x04, 0x1c
        /*0052*/ 	.short	(.L_19 - .L_18)


	//   ....[0]....
.L_18:
        /*0054*/ 	.word	0x00000480


	//----- nvinfo : EIATTR_REQNTID
	.align		4
.L_19:
        /*0058*/ 	.byte	0x04, 0x10
        /*005a*/ 	.short	(.L_21 - .L_20)
.L_20:
        /*005c*/ 	.word	0x00000080
        /*0060*/ 	.word	0x00000001
        /*0064*/ 	.word	0x00000001


	//----- nvinfo : EIATTR_CBANK_PARAM_SIZE
	.align		4
.L_21:
        /*0068*/ 	.byte	0x03, 0x19
        /*006a*/ 	.short	0x001c


	//----- nvinfo : EIATTR_PARAM_CBANK
	.align		4
        /*006c*/ 	.byte	0x04, 0x0a
        /*006e*/ 	.short	(.L_23 - .L_22)
	.align		4
.L_22:
        /*0070*/ 	.word	index@(.nv.constant0.triton_poi_fused_max_pool2d_with_indices_1)
        /*0074*/ 	.short	0x0210
        /*0076*/ 	.short	0x001c


	//----- nvinfo : EIATTR_SW_WAR
	.align		4
.L_23:
        /*0078*/ 	.byte	0x04, 0x36
        /*007a*/ 	.short	(.L_25 - .L_24)
.L_24:
        /*007c*/ 	.word	0x00000008
.L_25:


//--------------------- .nv.callgraph             --------------------------
	.section	.nv.callgraph,"",@"SHT_CUDA_CALLGRAPH"
	.align	4
	.sectionentsize	8
	.align		4
        /*0000*/ 	.word	0x00000000
	.align		4
        /*0004*/ 	.word	0xffffffff
	.align		4
        /*0008*/ 	.word	0x00000000
	.align		4
        /*000c*/ 	.word	0xfffffffe
	.align		4
        /*0010*/ 	.word	0x00000000
	.align		4
        /*0014*/ 	.word	0xfffffffd
	.align		4
        /*0018*/ 	.word	0x00000000
	.align		4
        /*001c*/ 	.word	0xfffffffc


//--------------------- .text.triton_poi_fused_max_pool2d_with_indices_1 --------------------------
	.section	.text.triton_poi_fused_max_pool2d_with_indices_1,"ax",@progbits
	.align	128
        .global         triton_poi_fused_max_pool2d_with_indices_1
        .type           triton_poi_fused_max_pool2d_with_indices_1,@function
        .size           triton_poi_fused_max_pool2d_with_indices_1,(.L_x_1 - triton_poi_fused_max_pool2d_with_indices_1)
        .other          triton_poi_fused_max_pool2d_with_indices_1,@"STO_CUDA_ENTRY STV_DEFAULT"
triton_poi_fused_max_pool2d_with_indices_1:
.text.triton_poi_fused_max_pool2d_with_indices_1:
[----:B------:R-:W-:Y:S01]  /*0000*/  LDC R1, c[0x0][0x28] ;  /* 0x00000a00ff017b82 */ /* 0x000fe20000000800 */
[----:B------:R-:W1:Y:S07]  /*0010*/  S2R R0, SR_TID.X ;  /* 0x0000000000007919 */ /* 0x000e6e0000002100 */
[----:B------:R-:W2:Y:S01]  /*0020*/  LDC.64 R2, c[0x0][0x210] ;  /* 0x00008400ff027b82 */ /* 0x000ea20000000a00 */
[----:B------:R-:W-:Y:S01]  /*0030*/  ULDC.64 UR4, c[0x0][0x208] ;  /* 0x0000820000047ab9 */ /* 0x000fe20000000a00 */
[----:B------:R-:W-:Y:S01]  /*0040*/  ULDC.64 UR6, c[0x0][0x220] ;  /* 0x0000880000067ab9 */ /* 0x000fe20000000a00 */
[----:B------:R-:W3:Y:S01]  /*0050*/  S2R R7, SR_CTAID.X ;  /* 0x0000000000077919 */ /* 0x000ee20000002500 */
[----:B-1----:R-:W-:Y:S01]  /*0060*/  IMAD.SHL.U32 R0, R0, 0x2, RZ ;  /* 0x0000000200007824 */ /* 0x002fe200078e00ff */
[----:B---3--:R-:W-:-:S04]  /*0070*/  SHF.R.S32.HI R9, RZ, 0x17, R7 ;  /* 0x00000017ff097819 */ /* 0x008fc80000011407 */
[----:B------:R-:W-:Y:S02]  /*0080*/  LOP3.LUT R0, R0, 0xfe, RZ, 0xc0, !PT ;  /* 0x000000fe00007812 */ /* 0x000fe400078ec0ff */
[----:B------:R-:W-:-:S03]  /*0090*/  SGXT R9, R9, 0x1 ;  /* 0x000000010909781a */ /* 0x000fc60000000200 */
[----:B------:R-:W-:-:S04]  /*00a0*/  IMAD R0, R7, 0x100, R0 ;  /* 0x0000010007007824 */ /* 0x000fc800078e0200 */
[----:B------:R-:W-:Y:S01]  /*00b0*/  VIADD R4, R0, 0x1 ;  /* 0x0000000100047836 */ /* 0x000fe20000000000 */
[----:B------:R-:W-:-:S04]  /*00c0*/  SHF.R.S32.HI R5, RZ, 0x1f, R0 ;  /* 0x0000001fff057819 */ /* 0x000fc80000011400 */
[----:B------:R-:W-:Y:S02]  /*00d0*/  LEA.HI R5, R5, R0, RZ, 0x5 ;  /* 0x0000000005057211 */ /* 0x000fe400078f28ff */
[----:B------:R-:W-:Y:S02]  /*00e0*/  LEA.HI R9, R9, R4, RZ, 0x5 ;  /* 0x0000000409097211 */ /* 0x000fe400078f28ff */
[C---:B------:R-:W-:Y:S01]  /*00f0*/  LOP3.LUT R7, R5.reuse, 0x7fffffe0, RZ, 0xc0, !PT ;  /* 0x7fffffe005077812 */ /* 0x040fe200078ec0ff */
[----:B------:R-:W-:Y:S01]  /*0100*/  IMAD.SHL.U32 R5, R5, 0x4, RZ ;  /* 0x0000000405057824 */ /* 0x000fe200078e00ff */
[----:B------:R-:W-:-:S03]  /*0110*/  LOP3.LUT R9, R9, 0x7fffffe0, RZ, 0xc0, !PT ;  /* 0x7fffffe009097812 */ /* 0x000fc600078ec0ff */
[----:B------:R-:W-:Y:S01]  /*0120*/  IMAD.IADD R7, R0, 0x1, -R7 ;  /* 0x0000000100077824 */ /* 0x000fe200078e0a07 */
[----:B------:R-:W-:Y:S01]  /*0130*/  LOP3.LUT R5, R5, 0xffffff80, RZ, 0xc0, !PT ;  /* 0xffffff8005057812 */ /* 0x000fe200078ec0ff */
[----:B------:R-:W-:-:S04]  /*0140*/  IMAD.IADD R4, R4, 0x1, -R9 ;  /* 0x0000000104047824 */ /* 0x000fc800078e0a09 */
[--C-:B------:R-:W-:Y:S02]  /*0150*/  IMAD R15, R7, 0x2, R5.reuse ;  /* 0x00000002070f7824 */ /* 0x100fe400078e0205 */
[----:B------:R-:W-:Y:S02]  /*0160*/  IMAD R17, R4, 0x2, R5 ;  /* 0x0000000204117824 */ /* 0x000fe400078e0205 */
[----:B--2---:R-:W-:-:S04]  /*0170*/  IMAD.WIDE R8, R15, 0x4, R2 ;  /* 0x000000040f087825 */ /* 0x004fc800078e0202 */
[----:B------:R-:W-:Y:S01]  /*0180*/  VIADD R13, R15, 0x40 ;  /* 0x000000400f0d7836 */ /* 0x000fe20000000000 */
[----:B------:R-:W2:Y:S01]  /*0190*/  LDG.E.EL R4, desc[UR4][R8.64] ;  /* 0x0000000408047981 */ /* 0x000ea2000c2e1900 */
[----:B------:R-:W-:-:S03]  /*01a0*/  IMAD.WIDE R10, R17, 0x4, R2 ;  /* 0x00000004110a7825 */ /* 0x000fc600078e0202 */
[----:B------:R1:W2:Y:S01]  /*01b0*/  LDG.E.EL R18, desc[UR4][R8.64+0x4] ;  /* 0x0000040408127981 */ /* 0x0002a2000c2e1900 */
[----:B------:R-:W-:-:S03]  /*01c0*/  IMAD.WIDE R12, R13, 0x4, R2 ;  /* 0x000000040d0c7825 */ /* 0x000fc600078e0202 */
[----:B------:R-:W3:Y:S01]  /*01d0*/  LDG.E.EL R16, desc[UR4][R10.64] ;  /* 0x000000040a107981 */ /* 0x000ee2000c2e1900 */
[----:B------:R-:W-:-:S03]  /*01e0*/  VIADD R7, R17, 0x40 ;  /* 0x0000004011077836 */ /* 0x000fc60000000000 */
[----:B------:R-:W3:Y:S01]  /*01f0*/  LDG.E.EL R19, desc[UR4][R10.64+0x4] ;  /* 0x000004040a137981 */ /* 0x000ee2000c2e1900 */
[----:B------:R-:W-:-:S03]  /*0200*/  IMAD.WIDE R6, R7, 0x4, R2 ;  /* 0x0000000407067825 */ /* 0x000fc600078e0202 */
[----:B------:R4:W5:Y:S01]  /*0210*/  LDG.E.EL R5, desc[UR4][R12.64] ;  /* 0x000000040c057981 */ /* 0x000962000c2e1900 */
[----:B------:R-:W-:-:S03]  /*0220*/  VIADD R15, R15, 0x41 ;  /* 0x000000410f0f7836 */ /* 0x000fc60000000000 */
[----:B------:R-:W5:Y:S01]  /*0230*/  LDG.E.EL R6, desc[UR4][R6.64] ;  /* 0x0000000406067981 */ /* 0x000f62000c2e1900 */
[----:B------:R-:W-:Y:S02]  /*0240*/  VIADD R17, R17, 0x41 ;  /* 0x0000004111117836 */ /* 0x000fe40000000000 */
[--C-:B-1----:R-:W-:Y:S01]  /*0250*/  IMAD.WIDE R8, R15, 0x4, R2.reuse ;  /* 0x000000040f087825 */ /* 0x102fe200078e0202 */
[----:B----4-:R-:W1:Y:S03]  /*0260*/  LDC.64 R12, c[0x0][0x218] ;  /* 0x00008600ff0c7b82 */ /* 0x010e660000000a00 */
[----:B------:R-:W-:Y:S02]  /*0270*/  IMAD.WIDE R14, R17, 0x4, R2 ;  /* 0x00000004110e7825 */ /* 0x000fe400078e0202 */
[----:B------:R1:W4:Y:S04]  /*0280*/  LDG.E.EL R2, desc[UR4][R8.64] ;  /* 0x0000000408027981 */ /* 0x000328000c2e1900 */
[----:B------:R-:W4:Y:S01]  /*0290*/  LDG.E.EL R3, desc[UR4][R14.64] ;  /* 0x000000040e037981 */ /* 0x000f22000c2e1900 */
[----:B-1----:R-:W-:Y:S01]  /*02a0*/  IMAD.WIDE R8, R0, 0x4, R12 ;  /* 0x0000000400087825 */ /* 0x002fe200078e020c */
[----:B--2---:R-:W-:-:S02]  /*02b0*/  FSETP.GT.AND P3, PT, R18, R4, PT ;  /* 0x000000041200720b */ /* 0x004fc40003f64000 */
[----:B------:R-:W-:Y:S02]  /*02c0*/  FSETP.NAN.AND P0, PT, R18, R18, PT ;  /* 0x000000121200720b */ /* 0x000fe40003f08000 */
[----:B---3--:R-:W-:Y:S02]  /*02d0*/  FSETP.GT.AND P2, PT, R19, R16, PT ;  /* 0x000000101300720b */ /* 0x008fe40003f44000 */
[----:B-----5:R-:W-:-:S07]  /*02e0*/  FSETP.NAN.AND P4, PT, R5, R5, PT ;  /* 0x000000050500720b */ /* 0x020fce0003f88000 */
[----:B------:R-:W-:Y:S02]  /*02f0*/  @!P3 SEL R18, R18, R4, P0 ;  /* 0x000000041212b207 */ /* 0x000fe40000000000 */
[----:B------:R-:W-:Y:S02]  /*0300*/  FSETP.NAN.AND P1, PT, R6, R6, PT ;  /* 0x000000060600720b */ /* 0x000fe40003f28000 */
[C---:B------:R-:W-:Y:S02]  /*0310*/  FSETP.NAN.AND P5, PT, R19.reuse, R19, PT ;  /* 0x000000131300720b */ /* 0x040fe40003fa8000 */
[----:B------:R-:W-:Y:S02]  /*0320*/  FSETP.GEU.AND P0, PT, R18, R5, PT ;  /* 0x000000051200720b */ /* 0x000fe40003f0e000 */
[----:B------:R-:W-:Y:S02]  /*0330*/  @!P2 SEL R19, R19, R16, P5 ;  /* 0x000000101313a207 */ /* 0x000fe40002800000 */
[----:B------:R-:W-:-:S02]  /*0340*/  @!P4 SEL R5, R5, R18, !P0 ;  /* 0x000000120505c207 */ /* 0x000fc40004000000 */
[----:B------:R-:W-:Y:S02]  /*0350*/  FSETP.GEU.AND P4, PT, R19, R6, PT ;  /* 0x000000061300720b */ /* 0x000fe40003f8e000 */
[----:B------:R-:W-:Y:S02]  /*0360*/  SEL R4, RZ, 0x1, !P3 ;  /* 0x00000001ff047807 */ /* 0x000fe40005800000 */
[----:B------:R-:W-:Y:S02]  /*0370*/  SEL R7, RZ, 0x1, !P2 ;  /* 0x00000001ff077807 */ /* 0x000fe40005000000 */
[----:B----4-:R-:W-:Y:S02]  /*0380*/  FSETP.NAN.AND P3, PT, R2, R2, PT ;  /* 0x000000020200720b */ /* 0x010fe40003f68000 */
[----:B------:R-:W-:Y:S02]  /*0390*/  FSETP.NAN.AND P2, PT, R3, R3, PT ;  /* 0x000000030300720b */ /* 0x000fe40003f48000 */
[----:B------:R-:W-:-:S02]  /*03a0*/  @!P1 SEL R6, R6, R19, !P4 ;  /* 0x0000001306069207 */ /* 0x000fc40006000000 */
[----:B------:R-:W-:Y:S02]  /*03b0*/  SEL R4, R4, 0x2, P0 ;  /* 0x0000000204047807 */ /* 0x000fe40000000000 */
[----:B------:R-:W-:Y:S02]  /*03c0*/  SEL R7, R7, 0x2, P4 ;  /* 0x0000000207077807 */ /* 0x000fe40002000000 */
[----:B------:R-:W-:Y:S02]  /*03d0*/  FSETP.GEU.AND P1, PT, R5, R2, PT ;  /* 0x000000020500720b */ /* 0x000fe40003f2e000 */
[----:B------:R-:W-:Y:S02]  /*03e0*/  FSETP.GEU.AND P0, PT, R6, R3, PT ;  /* 0x000000030600720b */ /* 0x000fe40003f0e000 */
[----:B------:R-:W-:Y:S02]  /*03f0*/  SEL R4, R4, 0x3, P1 ;  /* 0x0000000304047807 */ /* 0x000fe40000800000 */
[----:B------:R-:W-:-:S02]  /*0400*/  SEL R7, R7, 0x3, P0 ;  /* 0x0000000307077807 */ /* 0x000fc40000000000 */
[----:B------:R-:W-:Y:S02]  /*0410*/  IADD3 R10, P4, R0, UR6, RZ ;  /* 0x00000006000a7c10 */ /* 0x000fe4000ff9e0ff */
[----:B------:R-:W-:Y:S01]  /*0420*/  @!P3 SEL R2, R2, R5, !P1 ;  /* 0x000000050202b207 */ /* 0x000fe20004800000 */
[----:B------:R-:W-:Y:S01]  /*0430*/  IMAD R7, R7, 0x100, R4 ;  /* 0x0000010007077824 */ /* 0x000fe200078e0204 */
[----:B------:R-:W-:Y:S02]  /*0440*/  @!P2 SEL R3, R3, R6, !P0 ;  /* 0x000000060303a207 */ /* 0x000fe40004000000 */
[----:B------:R-:W-:-:S03]  /*0450*/  LEA.HI.X.SX32 R11, R0, UR7, 0x1, P4 ;  /* 0x00000007000b7c11 */ /* 0x000fc6000a0f0eff */
[----:B------:R-:W-:Y:S04]  /*0460*/  STG.E.64 desc[UR4][R8.64], R2 ;  /* 0x0000000208007986 */ /* 0x000fe8000c101b04 */
[----:B------:R-:W-:Y:S01]  /*0470*/  STG.E.U16 desc[UR4][R10.64], R7 ;  /* 0x000000070a007986 */ /* 0x000fe2000c101504 */
[----:B------:R-:W-:Y:S05]  /*0480*/  EXIT ;  /* 0x000000000000794d */ /* 0x000fea0003800000 */
.L_x_0:
[----:B------:R-:W-:-:S00]  /*0490*/  BRA `(.L_x_0) ;  /* 0xfffffffc00fc7947 */ /* 0x000fc0000383ffff */
[----:B------:R-:W-:-:S00]  /*04a0*/  NOP ;  /* 0x0000000000007918 */ /* 0x000fc00000000000 */
        /* <DEDUP_REMOVED lines=13> */
.L_x_1:


//--------------------- .nv.constant0.triton_poi_fused_max_pool2d_with_indices_1 --------------------------
	.section	.nv.constant0.triton_poi_fused_max_pool2d_with_indices_1,"a",@progbits
	.sectionflags	@""
	.align	4
.nv.constant0.triton_poi_fused_max_pool2d_with_indices_1:
	.zero		556
